//
// Generated by NVIDIA NVVM Compiler
//
// Compiler Build ID: CL-36424714
// Cuda compilation tools, release 13.0, V13.0.88
// Based on NVVM 20.0.0
//

.version 9.0
.target sm_100
.address_size 64

	// .globl	_Z11jacobi_gpu4PPPdS1_S1_iddS_
// _ZZ14blockReduceSumdE4smem has been demoted

.visible .entry _Z11jacobi_gpu4PPPdS1_S1_iddS_(
	.param .u64 .ptr .align 1 _Z11jacobi_gpu4PPPdS1_S1_iddS__param_0,
	.param .u64 .ptr .align 1 _Z11jacobi_gpu4PPPdS1_S1_iddS__param_1,
	.param .u64 .ptr .align 1 _Z11jacobi_gpu4PPPdS1_S1_iddS__param_2,
	.param .u32 _Z11jacobi_gpu4PPPdS1_S1_iddS__param_3,
	.param .f64 _Z11jacobi_gpu4PPPdS1_S1_iddS__param_4,
	.param .f64 _Z11jacobi_gpu4PPPdS1_S1_iddS__param_5,
	.param .u64 .ptr .align 1 _Z11jacobi_gpu4PPPdS1_S1_iddS__param_6
)
{
	.reg .pred 	%p<28>;
	.reg .b32 	%r<71>;
	.reg .b64 	%rd<46>;
	.reg .b64 	%fd<46>;
	// demoted variable
	.shared .align 8 .b8 _ZZ14blockReduceSumdE4smem[256];
	ld.param.u64 	%rd2, [_Z11jacobi_gpu4PPPdS1_S1_iddS__param_1];
	ld.param.u32 	%r9, [_Z11jacobi_gpu4PPPdS1_S1_iddS__param_3];
	ld.param.f64 	%fd6, [_Z11jacobi_gpu4PPPdS1_S1_iddS__param_4];
	ld.param.f64 	%fd7, [_Z11jacobi_gpu4PPPdS1_S1_iddS__param_5];
	ld.param.u64 	%rd4, [_Z11jacobi_gpu4PPPdS1_S1_iddS__param_6];
	mov.u32 	%r1, %tid.y;
	mov.u32 	%r11, %ctaid.y;
	mov.u32 	%r12, %ntid.y;
	mad.lo.s32 	%r2, %r11, %r12, %r1;
	mov.u32 	%r3, %tid.x;
	mov.u32 	%r13, %ctaid.x;
	mov.u32 	%r14, %ntid.x;
	mad.lo.s32 	%r4, %r13, %r14, %r3;
	mov.u32 	%r5, %tid.z;
	mov.u32 	%r15, %ctaid.z;
	mov.u32 	%r16, %ntid.z;
	mad.lo.s32 	%r17, %r15, %r16, %r5;
	add.s32 	%r18, %r9, -2;
	max.s32 	%r19, %r2, %r4;
	max.s32 	%r20, %r19, %r17;
	setp.ge.s32 	%p1, %r20, %r18;
	@%p1 bra 	$L__BB0_9;
	ld.param.u64 	%rd45, [_Z11jacobi_gpu4PPPdS1_S1_iddS__param_2];
	ld.param.u64 	%rd44, [_Z11jacobi_gpu4PPPdS1_S1_iddS__param_0];
	cvta.to.global.u64 	%rd5, %rd2;
	cvta.to.global.u64 	%rd6, %rd45;
	cvta.to.global.u64 	%rd7, %rd44;
	mul.wide.u32 	%rd8, %r17, 8;
	add.s64 	%rd9, %rd5, %rd8;
	ld.global.u64 	%rd10, [%rd9];
	mul.wide.u32 	%rd11, %r2, 8;
	add.s64 	%rd12, %rd10, %rd11;
	ld.u64 	%rd13, [%rd12+8];
	mul.wide.s32 	%rd14, %r4, 8;
	add.s64 	%rd15, %rd13, %rd14;
	ld.f64 	%fd8, [%rd15+8];
	ld.global.u64 	%rd16, [%rd9+16];
	add.s64 	%rd17, %rd16, %rd11;
	ld.u64 	%rd18, [%rd17+8];
	add.s64 	%rd19, %rd18, %rd14;
	ld.f64 	%fd9, [%rd19+8];
	add.f64 	%fd10, %fd8, %fd9;
	ld.global.u64 	%rd20, [%rd9+8];
	add.s64 	%rd21, %rd20, %rd11;
	ld.u64 	%rd22, [%rd21];
	add.s64 	%rd23, %rd22, %rd14;
	ld.f64 	%fd11, [%rd23+8];
	add.f64 	%fd12, %fd10, %fd11;
	ld.u64 	%rd24, [%rd21+16];
	add.s64 	%rd25, %rd24, %rd14;
	ld.f64 	%fd13, [%rd25+8];
	add.f64 	%fd14, %fd12, %fd13;
	ld.u64 	%rd26, [%rd21+8];
	add.s64 	%rd27, %rd26, %rd14;
	ld.f64 	%fd15, [%rd27];
	add.f64 	%fd16, %fd14, %fd15;
	ld.f64 	%fd17, [%rd27+16];
	add.f64 	%fd18, %fd16, %fd17;
	mul.f64 	%fd19, %fd6, %fd6;
	add.s64 	%rd28, %rd6, %rd8;
	ld.global.u64 	%rd29, [%rd28+8];
	add.s64 	%rd30, %rd29, %rd11;
	ld.u64 	%rd31, [%rd30+8];
	add.s64 	%rd32, %rd31, %rd14;
	ld.f64 	%fd20, [%rd32+8];
	fma.rn.f64 	%fd21, %fd19, %fd20, %fd18;
	mul.f64 	%fd22, %fd7, %fd21;
	add.s64 	%rd33, %rd7, %rd8;
	ld.global.u64 	%rd34, [%rd33+8];
	add.s64 	%rd35, %rd34, %rd11;
	ld.u64 	%rd36, [%rd35+8];
	add.s64 	%rd37, %rd36, %rd14;
	st.f64 	[%rd37+8], %fd22;
	ld.global.u64 	%rd38, [%rd9+8];
	add.s64 	%rd39, %rd38, %rd11;
	ld.u64 	%rd40, [%rd39+8];
	add.s64 	%rd41, %rd40, %rd14;
	ld.f64 	%fd23, [%rd41+8];
	sub.f64 	%fd1, %fd23, %fd22;
	or.b32  	%r7, %r3, %r1;
	and.b32  	%r21, %r7, 992;
	setp.ne.s32 	%p2, %r21, 0;
	setp.gt.u32 	%p3, %r5, 31;
	shl.b32 	%r23, %r3, 3;
	mov.u32 	%r24, _ZZ14blockReduceSumdE4smem;
	add.s32 	%r8, %r24, %r23;
	or.pred  	%p4, %p2, %p3;
	@%p4 bra 	$L__BB0_3;
	mov.b64 	%rd42, 0;
	st.shared.u64 	[%r8], %rd42;
$L__BB0_3:
	mul.f64 	%fd24, %fd1, %fd1;
	bar.sync 	0;
	// begin inline asm
	mov.b64 {%r25,%r26}, %fd24;
	// end inline asm
	shfl.sync.down.b32	%r28|%p5, %r26, 16, 31, -1;
	shfl.sync.down.b32	%r27|%p6, %r25, 16, 31, -1;
	// begin inline asm
	mov.b64 %fd25, {%r27,%r28};
	// end inline asm
	add.f64 	%fd26, %fd24, %fd25;
	// begin inline asm
	mov.b64 {%r29,%r30}, %fd26;
	// end inline asm
	shfl.sync.down.b32	%r32|%p7, %r30, 8, 31, -1;
	shfl.sync.down.b32	%r31|%p8, %r29, 8, 31, -1;
	// begin inline asm
	mov.b64 %fd27, {%r31,%r32};
	// end inline asm
	add.f64 	%fd28, %fd26, %fd27;
	// begin inline asm
	mov.b64 {%r33,%r34}, %fd28;
	// end inline asm
	shfl.sync.down.b32	%r36|%p9, %r34, 4, 31, -1;
	shfl.sync.down.b32	%r35|%p10, %r33, 4, 31, -1;
	// begin inline asm
	mov.b64 %fd29, {%r35,%r36};
	// end inline asm
	add.f64 	%fd30, %fd28, %fd29;
	// begin inline asm
	mov.b64 {%r37,%r38}, %fd30;
	// end inline asm
	shfl.sync.down.b32	%r40|%p11, %r38, 2, 31, -1;
	shfl.sync.down.b32	%r39|%p12, %r37, 2, 31, -1;
	// begin inline asm
	mov.b64 %fd31, {%r39,%r40};
	// end inline asm
	add.f64 	%fd32, %fd30, %fd31;
	// begin inline asm
	mov.b64 {%r41,%r42}, %fd32;
	// end inline asm
	shfl.sync.down.b32	%r44|%p13, %r42, 1, 31, -1;
	shfl.sync.down.b32	%r43|%p14, %r41, 1, 31, -1;
	// begin inline asm
	mov.b64 %fd33, {%r43,%r44};
	// end inline asm
	add.f64 	%fd45, %fd32, %fd33;
	and.b32  	%r45, %r3, 31;
	setp.ne.s32 	%p15, %r45, 0;
	@%p15 bra 	$L__BB0_5;
	shr.u32 	%r46, %r3, 2;
	mov.u32 	%r47, _ZZ14blockReduceSumdE4smem;
	add.s32 	%r48, %r47, %r46;
	st.shared.f64 	[%r48], %fd45;
$L__BB0_5:
	bar.sync 	0;
	setp.gt.u32 	%p16, %r3, 31;
	@%p16 bra 	$L__BB0_7;
	ld.shared.f64 	%fd45, [%r8];
$L__BB0_7:
	// begin inline asm
	mov.b64 {%r49,%r50}, %fd45;
	// end inline asm
	shfl.sync.down.b32	%r52|%p17, %r50, 16, 31, -1;
	shfl.sync.down.b32	%r51|%p18, %r49, 16, 31, -1;
	// begin inline asm
	mov.b64 %fd35, {%r51,%r52};
	// end inline asm
	add.f64 	%fd36, %fd45, %fd35;
	// begin inline asm
	mov.b64 {%r53,%r54}, %fd36;
	// end inline asm
	shfl.sync.down.b32	%r56|%p19, %r54, 8, 31, -1;
	shfl.sync.down.b32	%r55|%p20, %r53, 8, 31, -1;
	// begin inline asm
	mov.b64 %fd37, {%r55,%r56};
	// end inline asm
	add.f64 	%fd38, %fd36, %fd37;
	// begin inline asm
	mov.b64 {%r57,%r58}, %fd38;
	// end inline asm
	shfl.sync.down.b32	%r60|%p21, %r58, 4, 31, -1;
	shfl.sync.down.b32	%r59|%p22, %r57, 4, 31, -1;
	// begin inline asm
	mov.b64 %fd39, {%r59,%r60};
	// end inline asm
	add.f64 	%fd40, %fd38, %fd39;
	// begin inline asm
	mov.b64 {%r61,%r62}, %fd40;
	// end inline asm
	shfl.sync.down.b32	%r64|%p23, %r62, 2, 31, -1;
	shfl.sync.down.b32	%r63|%p24, %r61, 2, 31, -1;
	// begin inline asm
	mov.b64 %fd41, {%r63,%r64};
	// end inline asm
	add.f64 	%fd42, %fd40, %fd41;
	// begin inline asm
	mov.b64 {%r65,%r66}, %fd42;
	// end inline asm
	shfl.sync.down.b32	%r68|%p25, %r66, 1, 31, -1;
	shfl.sync.down.b32	%r67|%p26, %r65, 1, 31, -1;
	// begin inline asm
	mov.b64 %fd43, {%r67,%r68};
	// end inline asm
	add.f64 	%fd5, %fd42, %fd43;
	or.b32  	%r69, %r7, %r5;
	and.b32  	%r70, %r69, 31;
	setp.ne.s32 	%p27, %r70, 0;
	@%p27 bra 	$L__BB0_9;
	cvta.to.global.u64 	%rd43, %rd4;
	atom.global.add.f64 	%fd44, [%rd43], %fd5;
$L__BB0_9:
	ret;

}


// ===== COMPILED SASS (sm_100) =====

	.target	sm_100

	.elftype	@"ET_EXEC"


//--------------------- .note.nv.tkinfo           --------------------------
	.section	.note.nv.tkinfo,"",@"SHT_NOTE"
	.sectionflags	@"SHF_NOTE_NV_TKINFO"
	.tkinfo
        /*0018*/ 	.word	0x00000002
        /*0030*/ 	.string	""
        /*0030*/ 	.string	"ptxas"
        /*0030*/ 	.string	"Cuda compilation tools, release 13.0, V13.0.88"
        /*0030*/ 	.string	"Build cuda_13.0.r13.0/compiler.36424714_0"
        /*0030*/ 	.string	"-arch sm_100 -m 64 "



//--------------------- .note.nv.cuinfo           --------------------------
	.section	.note.nv.cuinfo,"",@"SHT_NOTE"
	.sectionflags	@"SHF_NOTE_NV_CUINFO"
        /*0018*/ 	.short	0x0002
        /*001a*/ 	.short	0x0064
        /*001c*/ 	.short	0x0082
	.zero		2


//--------------------- .nv.info                  --------------------------
	.section	.nv.info,"",@"SHT_CUDA_INFO"
	.align	4


	//----- nvinfo : EIATTR_REGCOUNT
	.align		4
        /*0000*/ 	.byte	0x04, 0x2f
        /*0002*/ 	.short	(.L_1 - .L_0)
	.align		4
.L_0:
        /*0004*/ 	.word	index@(_Z11jacobi_gpu4PPPdS1_S1_iddS_)
        /*0008*/ 	.word	0x0000001e


	//----- nvinfo : EIATTR_FRAME_SIZE
	.align		4
.L_1:
        /*000c*/ 	.byte	0x04, 0x11
        /*000e*/ 	.short	(.L_3 - .L_2)
	.align		4
.L_2:
        /*0010*/ 	.word	index@(_Z11jacobi_gpu4PPPdS1_S1_iddS_)
        /*0014*/ 	.word	0x00000000


	//----- nvinfo : EIATTR_MIN_STACK_SIZE
	.align		4
.L_3:
        /*0018*/ 	.byte	0x04, 0x12
        /*001a*/ 	.short	(.L_5 - .L_4)
	.align		4
.L_4:
        /*001c*/ 	.word	index@(_Z11jacobi_gpu4PPPdS1_S1_iddS_)
        /*0020*/ 	.word	0x00000000
.L_5:


//--------------------- .nv.compat                --------------------------
	.section	.nv.compat,"",@"SHT_CUDA_COMPAT_INFO"
	.align	4
        /*0000*/ 	.byte	0x02, 0x09, 0x00, 0x00, 0x02, 0x02, 0x01, 0x00, 0x02, 0x05, 0x05, 0x00, 0x03, 0x07, 0x01, 0x01
        /*0010*/ 	.byte	0x02, 0x03, 0x00, 0x00, 0x02, 0x06, 0x01, 0x00, 0x04, 0x0b, 0x08, 0x00, 0x01, 0x00, 0x00, 0x00
        /*0020*/ 	.byte	0x00, 0x00, 0x00, 0x00


//--------------------- .nv.info._Z11jacobi_gpu4PPPdS1_S1_iddS_ --------------------------
	.section	.nv.info._Z11jacobi_gpu4PPPdS1_S1_iddS_,"",@"SHT_CUDA_INFO"
	.sectionflags	@""
	.align	4


	//----- nvinfo : EIATTR_CUDA_API_VERSION
	.align		4
        /*0000*/ 	.byte	0x04, 0x37
        /*0002*/ 	.short	(.L_7 - .L_6)
.L_6:
        /*0004*/ 	.word	0x00000082


	//----- nvinfo : EIATTR_KPARAM_INFO
	.align		4
.L_7:
        /*0008*/ 	.byte	0x04, 0x17
        /*000a*/ 	.short	(.L_9 - .L_8)
.L_8:
        /*000c*/ 	.word	0x00000000
        /*0010*/ 	.short	0x0006
        /*0012*/ 	.short	0x0030
        /*0014*/ 	.byte	0x00, 0xf5, 0x21, 0x00


	//----- nvinfo : EIATTR_KPARAM_INFO
	.align		4
.L_9:
        /*0018*/ 	.byte	0x04, 0x17
        /*001a*/ 	.short	(.L_11 - .L_10)
.L_10:
        /*001c*/ 	.word	0x00000000
        /*0020*/ 	.short	0x0005
        /*0022*/ 	.short	0x0028
        /*0024*/ 	.byte	0x00, 0xf0, 0x21, 0x00


	//----- nvinfo : EIATTR_KPARAM_INFO
	.align		4
.L_11:
        /*0028*/ 	.byte	0x04, 0x17
        /*002a*/ 	.short	(.L_13 - .L_12)
.L_12:
        /*002c*/ 	.word	0x00000000
        /*0030*/ 	.short	0x0004
        /*0032*/ 	.short	0x0020
        /*0034*/ 	.byte	0x00, 0xf0, 0x21, 0x00


	//----- nvinfo : EIATTR_KPARAM_INFO
	.align		4
.L_13:
        /*0038*/ 	.byte	0x04, 0x17
        /*003a*/ 	.short	(.L_15 - .L_14)
.L_14:
        /*003c*/ 	.word	0x00000000
        /*0040*/ 	.short	0x0003
        /*0042*/ 	.short	0x0018
        /*0044*/ 	.byte	0x00, 0xf0, 0x11, 0x00


	//----- nvinfo : EIATTR_KPARAM_INFO
	.align		4
.L_15:
        /*0048*/ 	.byte	0x04, 0x17
        /*004a*/ 	.short	(.L_17 - .L_16)
.L_16:
        /*004c*/ 	.word	0x00000000
        /*0050*/ 	.short	0x0002
        /*0052*/ 	.short	0x0010
        /*0054*/ 	.byte	0x00, 0xf5, 0x21, 0x00


	//----- nvinfo : EIATTR_KPARAM_INFO
	.align		4
.L_17:
        /*0058*/ 	.byte	0x04, 0x17
        /*005a*/ 	.short	(.L_19 - .L_18)
.L_18:
        /*005c*/ 	.word	0x00000000
        /*0060*/ 	.short	0x0001
        /*0062*/ 	.short	0x0008
        /*0064*/ 	.byte	0x00, 0xf5, 0x21, 0x00


	//----- nvinfo : EIATTR_KPARAM_INFO
	.align		4
.L_19:
        /*0068*/ 	.byte	0x04, 0x17
        /*006a*/ 	.short	(.L_21 - .L_20)
.L_20:
        /*006c*/ 	.word	0x00000000
        /*0070*/ 	.short	0x0000
        /*0072*/ 	.short	0x0000
        /*0074*/ 	.byte	0x00, 0xf5, 0x21, 0x00


	//----- nvinfo : EIATTR_SPARSE_MMA_MASK
	.align		4
.L_21:
        /*0078*/ 	.byte	0x03, 0x50
        /*007a*/ 	.short	0x0000


	//----- nvinfo : EIATTR_MAXREG_COUNT
	.align		4
        /*007c*/ 	.byte	0x03, 0x1b
        /*007e*/ 	.short	0x00ff


	//----- nvinfo : EIATTR_NUM_BARRIERS
	.align		4
        /*0080*/ 	.byte	0x02, 0x4c
        /*0082*/ 	.byte	0x01
	.zero		1


	//----- nvinfo : EIATTR_MERCURY_ISA_VERSION
	.align		4
        /*0084*/ 	.byte	0x03, 0x5f
        /*0086*/ 	.short	0x0101


	//----- nvinfo : EIATTR_COOP_GROUP_MASK_REGIDS
	.align		4
        /*0088*/ 	.byte	0x04, 0x29
        /*008a*/ 	.short	(.L_23 - .L_22)


	//   ....[0]....
.L_22:
        /*008c*/ 	.word	0xffffffff


	//   ....[1]....
        /*0090*/ 	.word	0xffffffff


	//   ....[2]....
        /*0094*/ 	.word	0xffffffff


	//   ....[3]....
        /*0098*/ 	.word	0xffffffff


	//   ....[4]....
        /*009c*/ 	.word	0xffffffff


	//   ....[5]....
        /*00a0*/ 	.word	0xffffffff


	//   ....[6]....
        /*00a4*/ 	.word	0xffffffff


	//   ....[7]....
        /*00a8*/ 	.word	0xffffffff


	//   ....[8]....
        /*00ac*/ 	.word	0xffffffff


	//   ....[9]....
        /*00b0*/ 	.word	0xffffffff


	//   ....[10]....
        /*00b4*/ 	.word	0xffffffff


	//   ....[11]....
        /*00b8*/ 	.word	0xffffffff


	//   ....[12]....
        /*00bc*/ 	.word	0xffffffff


	//   ....[13]....
        /*00c0*/ 	.word	0xffffffff


	//   ....[14]....
        /*00c4*/ 	.word	0xffffffff


	//   ....[15]....
        /*00c8*/ 	.word	0xffffffff


	//   ....[16]....
        /*00cc*/ 	.word	0xffffffff


	//   ....[17]....
        /*00d0*/ 	.word	0xffffffff


	//   ....[18]....
        /*00d4*/ 	.word	0xffffffff


	//   ....[19]....
        /*00d8*/ 	.word	0xffffffff


	//----- nvinfo : EIATTR_COOP_GROUP_INSTR_OFFSETS
	.align		4
.L_23:
        /*00dc*/ 	.byte	0x04, 0x28
        /*00de*/ 	.short	(.L_25 - .L_24)


	//   ....[0]....
.L_24:
        /*00e0*/ 	.word	0x00000530


	//   ....[1]....
        /*00e4*/ 	.word	0x00000540


	//   ....[2]....
        /*00e8*/ 	.word	0x00000570


	//   ....[3]....
        /*00ec*/ 	.word	0x00000580


	//   ....[4]....
        /*00f0*/ 	.word	0x000005d0


	//   ....[5]....
        /*00f4*/ 	.word	0x000005e0


	//   ....[6]....
        /*00f8*/ 	.word	0x00000600


	//   ....[7]....
        /*00fc*/ 	.word	0x00000610


	//   ....[8]....
        /*0100*/ 	.word	0x00000630


	//   ....[9]....
        /*0104*/ 	.word	0x00000640


	//   ....[10]....
        /*0108*/ 	.word	0x00000690


	//   ....[11]....
        /*010c*/ 	.word	0x000006a0


	//   ....[12]....
        /*0110*/ 	.word	0x000006c0


	//   ....[13]....
        /*0114*/ 	.word	0x000006d0


	//   ....[14]....
        /*0118*/ 	.word	0x000006f0


	//   ....[15]....
        /*011c*/ 	.word	0x00000700


	//   ....[16]....
        /*0120*/ 	.word	0x00000720


	//   ....[17]....
        /*0124*/ 	.word	0x00000730


	//   ....[18]....
        /*0128*/ 	.word	0x00000750


	//   ....[19]....
        /*012c*/ 	.word	0x00000760


	//----- nvinfo : EIATTR_VRC_CTA_INIT_COUNT
	.align		4
.L_25:
        /*0130*/ 	.byte	0x02, 0x4a
	.zero		1
	.zero		1


	//----- nvinfo : EIATTR_EXIT_INSTR_OFFSETS
	.align		4
        /*0134*/ 	.byte	0x04, 0x1c
        /*0136*/ 	.short	(.L_27 - .L_26)


	//   ....[0]....
.L_26:
        /*0138*/ 	.word	0x00000110


	//   ....[1]....
        /*013c*/ 	.word	0x00000770


	//   ....[2]....
        /*0140*/ 	.word	0x000007b0


	//----- nvinfo : EIATTR_CBANK_PARAM_SIZE
	.align		4
.L_27:
        /*0144*/ 	.byte	0x03, 0x19
        /*0146*/ 	.short	0x0038


	//----- nvinfo : EIATTR_PARAM_CBANK
	.align		4
        /*0148*/ 	.byte	0x04, 0x0a
        /*014a*/ 	.short	(.L_29 - .L_28)
	.align		4
.L_28:
        /*014c*/ 	.word	index@(.nv.constant0._Z11jacobi_gpu4PPPdS1_S1_iddS_)
        /*0150*/ 	.short	0x0380
        /*0152*/ 	.short	0x0038


	//----- nvinfo : EIATTR_SW_WAR
	.align		4
.L_29:
        /*0154*/ 	.byte	0x04, 0x36
        /*0156*/ 	.short	(.L_31 - .L_30)
.L_30:
        /*0158*/ 	.word	0x00000008
.L_31:


//--------------------- .nv.callgraph             --------------------------
	.section	.nv.callgraph,"",@"SHT_CUDA_CALLGRAPH"
	.align	4
	.sectionentsize	8
	.align		4
        /*0000*/ 	.word	0x00000000
	.align		4
        /*0004*/ 	.word	0xffffffff
	.align		4
        /*0008*/ 	.word	0x00000000
	.align		4
        /*000c*/ 	.word	0xfffffffe
	.align		4
        /*0010*/ 	.word	0x00000000
	.align		4
        /*0014*/ 	.word	0xfffffffd
	.align		4
        /*0018*/ 	.word	0x00000000
	.align		4
        /*001c*/ 	.word	0xfffffffc


//--------------------- .text._Z11jacobi_gpu4PPPdS1_S1_iddS_ --------------------------
	.section	.text._Z11jacobi_gpu4PPPdS1_S1_iddS_,"ax",@progbits
	.align	128
        .global         _Z11jacobi_gpu4PPPdS1_S1_iddS_
        .type           _Z11jacobi_gpu4PPPdS1_S1_iddS_,@function
        .size           _Z11jacobi_gpu4PPPdS1_S1_iddS_,(.L_x_1 - _Z11jacobi_gpu4PPPdS1_S1_iddS_)
        .other          _Z11jacobi_gpu4PPPdS1_S1_iddS_,@"STO_CUDA_ENTRY STV_DEFAULT"
_Z11jacobi_gpu4PPPdS1_S1_iddS_:
.text._Z11jacobi_gpu4PPPdS1_S1_iddS_:
[----:B------:R-:W-:Y:S01]  /*0000*/  LDC R1, c[0x0][0x37c] ;  /* 0x0000df00ff017b82 */ /* 0x000fe20000000800 */
[----:B------:R-:W0:Y:S07]  /*0010*/  S2R R0, SR_TID.Y ;  /* 0x0000000000007919 */ /* 0x000e2e0000002200 */
[----:B------:R-:W0:Y:S01]  /*0020*/  LDC R3, c[0x0][0x364] ;  /* 0x0000d900ff037b82 */ /* 0x000e220000000800 */
[----:B------:R-:W1:Y:S01]  /*0030*/  LDCU UR4, c[0x0][0x398] ;  /* 0x00007300ff0477ac */ /* 0x000e620008000800 */
[----:B------:R-:W2:Y:S01]  /*0040*/  S2R R19, SR_TID.X ;  /* 0x0000000000137919 */ /* 0x000ea20000002100 */
[----:B------:R-:W3:Y:S05]  /*0050*/  S2R R18, SR_TID.Z ;  /* 0x0000000000127919 */ /* 0x000eea0000002300 */
[----:B------:R-:W2:Y:S08]  /*0060*/  LDC R2, c[0x0][0x360] ;  /* 0x0000d800ff027b82 */ /* 0x000eb00000000800 */
[----:B------:R-:W0:Y:S01]  /*0070*/  S2UR UR5, SR_CTAID.Y ;  /* 0x00000000000579c3 */ /* 0x000e220000002600 */
[----:B-1----:R-:W-:-:S07]  /*0080*/  UIADD3 UR4, UPT, UPT, UR4, -0x2, URZ ;  /* 0xfffffffe04047890 */ /* 0x002fce000fffe0ff */
[----:B------:R-:W2:Y:S08]  /*0090*/  S2UR UR6, SR_CTAID.X ;  /* 0x00000000000679c3 */ /* 0x000eb00000002500 */
[----:B------:R-:W3:Y:S08]  /*00a0*/  S2UR UR7, SR_CTAID.Z ;  /* 0x00000000000779c3 */ /* 0x000ef00000002700 */
[----:B------:R-:W3:Y:S01]  /*00b0*/  LDC R23, c[0x0][0x368] ;  /* 0x0000da00ff177b82 */ /* 0x000ee20000000800 */
[----:B0-----:R-:W-:-:S02]  /*00c0*/  IMAD R20, R3, UR5, R0 ;  /* 0x0000000503147c24 */ /* 0x001fc4000f8e0200 */
[----:B--2---:R-:W-:Y:S02]  /*00d0*/  IMAD R21, R2, UR6, R19 ;  /* 0x0000000602157c24 */ /* 0x004fe4000f8e0213 */
[----:B---3--:R-:W-:-:S05]  /*00e0*/  IMAD R23, R23, UR7, R18 ;  /* 0x0000000717177c24 */ /* 0x008fca000f8e0212 */
[----:B------:R-:W-:-:S04]  /*00f0*/  VIMNMX3 R2, R20, R21, R23, !PT ;  /* 0x000000151402720f */ /* 0x000fc80007800117 */
[----:B------:R-:W-:-:S13]  /*0100*/  ISETP.GE.AND P0, PT, R2, UR4, PT ;  /* 0x0000000402007c0c */ /* 0x000fda000bf06270 */
[----:B------:R-:W-:Y:S05]  /*0110*/  @P0 EXIT ;  /* 0x000000000000094d */ /* 0x000fea0003800000 */
[----:B------:R-:W0:Y:S01]  /*0120*/  LDC.64 R2, c[0x0][0x388] ;  /* 0x0000e200ff027b82 */ /* 0x000e220000000a00 */
[----:B------:R-:W1:Y:S07]  /*0130*/  LDCU.64 UR6, c[0x0][0x358] ;  /* 0x00006b00ff0677ac */ /* 0x000e6e0008000a00 */
[----:B------:R-:W2:Y:S01]  /*0140*/  LDC.64 R6, c[0x0][0x390] ;  /* 0x0000e400ff067b82 */ /* 0x000ea20000000a00 */
[----:B0-----:R-:W-:-:S05]  /*0150*/  IMAD.WIDE.U32 R2, R23, 0x8, R2 ;  /* 0x0000000817027825 */ /* 0x001fca00078e0002 */
[----:B-1----:R-:W3:Y:S04]  /*0160*/  LDG.E.64 R8, desc[UR6][R2.64] ;  /* 0x0000000602087981 */ /* 0x002ee8000c1e1b00 */
[----:B------:R-:W4:Y:S04]  /*0170*/  LDG.E.64 R12, desc[UR6][R2.64+0x10] ;  /* 0x00001006020c7981 */ /* 0x000f28000c1e1b00 */
[----:B------:R-:W5:Y:S01]  /*0180*/  LDG.E.64 R4, desc[UR6][R2.64+0x8] ;  /* 0x0000080602047981 */ /* 0x000f62000c1e1b00 */
[----:B--2---:R-:W-:-:S06]  /*0190*/  IMAD.WIDE.U32 R6, R23, 0x8, R6 ;  /* 0x0000000817067825 */ /* 0x004fcc00078e0006 */
[----:B------:R-:W2:Y:S01]  /*01a0*/  LDG.E.64 R6, desc[UR6][R6.64+0x8] ;  /* 0x0000080606067981 */ /* 0x000ea2000c1e1b00 */
[C---:B---3--:R-:W-:Y:S02]  /*01b0*/  IMAD.WIDE.U32 R10, R20.reuse, 0x8, R8 ;  /* 0x00000008140a7825 */ /* 0x048fe400078e0008 */
[----:B------:R-:W0:Y:S02]  /*01c0*/  LDC.64 R8, c[0x0][0x380] ;  /* 0x0000e000ff087b82 */ /* 0x000e240000000a00 */
[C---:B----4-:R-:W-:Y:S02]  /*01d0*/  IMAD.WIDE.U32 R12, R20.reuse, 0x8, R12 ;  /* 0x00000008140c7825 */ /* 0x050fe400078e000c */
[----:B------:R-:W3:Y:S04]  /*01e0*/  LD.E.64 R10, desc[UR6][R10.64+0x8] ;  /* 0x000008060a0a7980 */ /* 0x000ee8000c101b00 */
[----:B------:R-:W4:Y:S01]  /*01f0*/  LD.E.64 R12, desc[UR6][R12.64+0x8] ;  /* 0x000008060c0c7980 */ /* 0x000f22000c101b00 */
[----:B-----5:R-:W-:-:S05]  /*0200*/  IMAD.WIDE.U32 R24, R20, 0x8, R4 ;  /* 0x0000000814187825 */ /* 0x020fca00078e0004 */
[----:B------:R-:W5:Y:S04]  /*0210*/  LD.E.64 R14, desc[UR6][R24.64] ;  /* 0x00000006180e7980 */ /* 0x000f68000c101b00 */
[----:B------:R-:W5:Y:S04]  /*0220*/  LD.E.64 R16, desc[UR6][R24.64+0x10] ;  /* 0x0000100618107980 */ /* 0x000f68000c101b00 */
[----:B------:R-:W5:Y:S01]  /*0230*/  LD.E.64 R4, desc[UR6][R24.64+0x8] ;  /* 0x0000080618047980 */ /* 0x000f62000c101b00 */
[----:B--2---:R-:W-:-:S05]  /*0240*/  IMAD.WIDE.U32 R26, R20, 0x8, R6 ;  /* 0x00000008141a7825 */ /* 0x004fca00078e0006 */
[----:B------:R-:W2:Y:S01]  /*0250*/  LD.E.64 R6, desc[UR6][R26.64+0x8] ;  /* 0x000008061a067980 */ /* 0x000ea2000c101b00 */
[----:B0-----:R-:W-:-:S06]  /*0260*/  IMAD.WIDE.U32 R8, R23, 0x8, R8 ;  /* 0x0000000817087825 */ /* 0x001fcc00078e0008 */
[----:B------:R-:W2:Y:S01]  /*0270*/  LDG.E.64 R8, desc[UR6][R8.64+0x8] ;  /* 0x0000080608087981 */ /* 0x000ea2000c1e1b00 */
[----:B---3--:R-:W-:-:S04]  /*0280*/  IMAD.WIDE R10, R21, 0x8, R10 ;  /* 0x00000008150a7825 */ /* 0x008fc800078e020a */
[C---:B----4-:R-:W-:Y:S02]  /*0290*/  IMAD.WIDE R12, R21.reuse, 0x8, R12 ;  /* 0x00000008150c7825 */ /* 0x050fe400078e020c */
[----:B------:R-:W3:Y:S04]  /*02a0*/  LD.E.64 R10, desc[UR6][R10.64+0x8] ;  /* 0x000008060a0a7980 */ /* 0x000ee8000c101b00 */
[----:B------:R-:W3:Y:S01]  /*02b0*/  LD.E.64 R12, desc[UR6][R12.64+0x8] ;  /* 0x000008060c0c7980 */ /* 0x000ee2000c101b00 */
[----:B-----5:R-:W-:-:S06]  /*02c0*/  IMAD.WIDE R14, R21, 0x8, R14 ;  /* 0x00000008150e7825 */ /* 0x020fcc00078e020e */
[----:B------:R-:W4:Y:S01]  /*02d0*/  LD.E.64 R14, desc[UR6][R14.64+0x8] ;  /* 0x000008060e0e7980 */ /* 0x000f22000c101b00 */
[----:B------:R-:W-:-:S06]  /*02e0*/  IMAD.WIDE R16, R21, 0x8, R16 ;  /* 0x0000000815107825 */ /* 0x000fcc00078e0210 */
[----:B------:R-:W5:Y:S01]  /*02f0*/  LD.E.64 R16, desc[UR6][R16.64+0x8] ;  /* 0x0000080610107980 */ /* 0x000f62000c101b00 */
[----:B------:R-:W-:-:S05]  /*0300*/  IMAD.WIDE R24, R21, 0x8, R4 ;  /* 0x0000000815187825 */ /* 0x000fca00078e0204 */
[----:B------:R-:W5:Y:S01]  /*0310*/  LD.E.64 R22, desc[UR6][R24.64] ;  /* 0x0000000618167980 */ /* 0x000f62000c101b00 */
[----:B--2---:R-:W-:-:S03]  /*0320*/  IMAD.WIDE R6, R21, 0x8, R6 ;  /* 0x0000000815067825 */ /* 0x004fc600078e0206 */
[----:B------:R-:W2:Y:S04]  /*0330*/  LD.E.64 R4, desc[UR6][R24.64+0x10] ;  /* 0x0000100618047980 */ /* 0x000ea8000c101b00 */
[----:B------:R-:W2:Y:S01]  /*0340*/  LD.E.64 R6, desc[UR6][R6.64+0x8] ;  /* 0x0000080606067980 */ /* 0x000ea2000c101b00 */
[----:B------:R-:W-:-:S06]  /*0350*/  IMAD.WIDE.U32 R8, R20, 0x8, R8 ;  /* 0x0000000814087825 */ /* 0x000fcc00078e0008 */
[----:B------:R-:W2:Y:S01]  /*0360*/  LD.E.64 R8, desc[UR6][R8.64+0x8] ;  /* 0x0000080608087980 */ /* 0x000ea2000c101b00 */
[----:B---3--:R-:W-:Y:S01]  /*0370*/  DADD R10, R10, R12 ;  /* 0x000000000a0a7229 */ /* 0x008fe2000000000c */
[----:B------:R-:W0:Y:S07]  /*0380*/  LDC.64 R12, c[0x0][0x3a8] ;  /* 0x0000ea00ff0c7b82 */ /* 0x000e2e0000000a00 */
[----:B----4-:R-:W-:Y:S02]  /*0390*/  DADD R14, R10, R14 ;  /* 0x000000000a0e7229 */ /* 0x010fe4000000000e */
[----:B------:R-:W1:Y:S06]  /*03a0*/  LDC.64 R10, c[0x0][0x3a0] ;  /* 0x0000e800ff0a7b82 */ /* 0x000e6c0000000a00 */
[----:B-----5:R-:W-:-:S08]  /*03b0*/  DADD R14, R14, R16 ;  /* 0x000000000e0e7229 */ /* 0x020fd00000000010 */
[----:B------:R-:W-:-:S08]  /*03c0*/  DADD R14, R14, R22 ;  /* 0x000000000e0e7229 */ /* 0x000fd00000000016 */
[----:B--2---:R-:W-:Y:S02]  /*03d0*/  DADD R4, R14, R4 ;  /* 0x000000000e047229 */ /* 0x004fe40000000004 */
[----:B-1----:R-:W-:Y:S01]  /*03e0*/  DMUL R10, R10, R10 ;  /* 0x0000000a0a0a7228 */ /* 0x002fe20000000000 */
[----:B------:R-:W-:-:S07]  /*03f0*/  IMAD.WIDE R8, R21, 0x8, R8 ;  /* 0x0000000815087825 */ /* 0x000fce00078e0208 */
[----:B------:R-:W-:-:S08]  /*0400*/  DFMA R4, R10, R6, R4 ;  /* 0x000000060a04722b */ /* 0x000fd00000000004 */
[----:B0-----:R-:W-:-:S07]  /*0410*/  DMUL R4, R4, R12 ;  /* 0x0000000c04047228 */ /* 0x001fce0000000000 */
[----:B------:R-:W-:Y:S04]  /*0420*/  ST.E.64 desc[UR6][R8.64+0x8], R4 ;  /* 0x0000080408007985 */ /* 0x000fe8000c101b06 */
[----:B------:R-:W2:Y:S02]  /*0430*/  LDG.E.64 R2, desc[UR6][R2.64+0x8] ;  /* 0x0000080602027981 */ /* 0x000ea4000c1e1b00 */
[----:B--2---:R-:W-:-:S06]  /*0440*/  IMAD.WIDE.U32 R6, R20, 0x8, R2 ;  /* 0x0000000814067825 */ /* 0x004fcc00078e0002 */
[----:B------:R-:W2:Y:S02]  /*0450*/  LD.E.64 R6, desc[UR6][R6.64+0x8] ;  /* 0x0000080606067980 */ /* 0x000ea4000c101b00 */
[----:B--2---:R-:W-:-:S06]  /*0460*/  IMAD.WIDE R10, R21, 0x8, R6 ;  /* 0x00000008150a7825 */ /* 0x004fcc00078e0206 */
[----:B------:R-:W2:Y:S01]  /*0470*/  LD.E.64 R10, desc[UR6][R10.64+0x8] ;  /* 0x000008060a0a7980 */ /* 0x000ea2000c101b00 */
[----:B------:R-:W0:Y:S01]  /*0480*/  S2UR UR5, SR_CgaCtaId ;  /* 0x00000000000579c3 */ /* 0x000e220000008800 */
[C-C-:B------:R-:W-:Y:S01]  /*0490*/  LOP3.LUT P0, RZ, R19.reuse, 0x3e0, R0.reuse, 0xc8, !PT ;  /* 0x000003e013ff7812 */ /* 0x140fe2000780c800 */
[----:B------:R-:W-:Y:S01]  /*04a0*/  UMOV UR4, 0x400 ;  /* 0x0000040000047882 */ /* 0x000fe20000000000 */
[C---:B------:R-:W-:Y:S02]  /*04b0*/  LOP3.LUT P1, RZ, R19.reuse, 0x1f, RZ, 0xc0, !PT ;  /* 0x0000001f13ff7812 */ /* 0x040fe4000782c0ff */
[C---:B------:R-:W-:Y:S02]  /*04c0*/  ISETP.GT.U32.OR P0, PT, R18.reuse, 0x1f, P0 ;  /* 0x0000001f1200780c */ /* 0x040fe40000704470 */
[----:B------:R-:W-:Y:S02]  /*04d0*/  ISETP.GT.U32.AND P2, PT, R19, 0x1f, PT ;  /* 0x0000001f1300780c */ /* 0x000fe40003f44070 */
[----:B------:R-:W-:Y:S01]  /*04e0*/  LOP3.LUT R0, R18, R19, R0, 0xfe, !PT ;  /* 0x0000001312007212 */ /* 0x000fe200078efe00 */
[----:B0-----:R-:W-:Y:S01]  /*04f0*/  ULEA UR4, UR5, UR4, 0x18 ;  /* 0x0000000405047291 */ /* 0x001fe2000f8ec0ff */
[----:B--2---:R-:W-:-:S05]  /*0500*/  DADD R12, -R4, R10 ;  /* 0x00000000040c7229 */ /* 0x004fca000000010a */
[----:B------:R-:W-:-:S03]  /*0510*/  @!P1 LEA.HI R11, R19, UR4, RZ, 0x1e ;  /* 0x00000004130b9c11 */ /* 0x000fc6000f8ff0ff */
[----:B------:R-:W-:-:S07]  /*0520*/  DMUL R12, R12, R12 ;  /* 0x0000000c0c0c7228 */ /* 0x000fce0000000000 */
[----:B------:R-:W-:Y:S04]  /*0530*/  SHFL.DOWN PT, R15, R13, 0x10, 0x1f ;  /* 0x0a001f000d0f7f89 */ /* 0x000fe800000e0000 */
[----:B------:R-:W0:Y:S02]  /*0540*/  SHFL.DOWN PT, R14, R12, 0x10, 0x1f ;  /* 0x0a001f000c0e7f89 */ /* 0x000e2400000e0000 */
[----:B0-----:R-:W-:Y:S01]  /*0550*/  DADD R14, R12, R14 ;  /* 0x000000000c0e7229 */ /* 0x001fe2000000000e */
[----:B------:R-:W-:-:S06]  /*0560*/  LEA R12, R19, UR4, 0x3 ;  /* 0x00000004130c7c11 */ /* 0x000fcc000f8e18ff */
[----:B------:R-:W-:Y:S04]  /*0570*/  SHFL.DOWN PT, R5, R15, 0x8, 0x1f ;  /* 0x09001f000f057f89 */ /* 0x000fe800000e0000 */
[----:B------:R-:W0:Y:S04]  /*0580*/  SHFL.DOWN PT, R4, R14, 0x8, 0x1f ;  /* 0x09001f000e047f89 */ /* 0x000e2800000e0000 */
[----:B------:R-:W-:Y:S01]  /*0590*/  @!P0 STS.64 [R12], RZ ;  /* 0x000000ff0c008388 */ /* 0x000fe20000000a00 */
[----:B------:R-:W-:Y:S01]  /*05a0*/  BAR.SYNC.DEFER_BLOCKING 0x0 ;  /* 0x0000000000007b1d */ /* 0x000fe20000010000 */
[----:B------:R-:W-:-:S05]  /*05b0*/  LOP3.LUT P0, RZ, R0, 0x1f, RZ, 0xc0, !PT ;  /* 0x0000001f00ff7812 */ /* 0x000fca000780c0ff */
[----:B0-----:R-:W-:-:S07]  /*05c0*/  DADD R4, R14, R4 ;  /* 0x000000000e047229 */ /* 0x001fce0000000004 */
[----:B------:R-:W-:Y:S04]  /*05d0*/  SHFL.DOWN PT, R3, R5, 0x4, 0x1f ;  /* 0x08801f0005037f89 */ /* 0x000fe800000e0000 */
[----:B------:R-:W0:Y:S02]  /*05e0*/  SHFL.DOWN PT, R2, R4, 0x4, 0x1f ;  /* 0x08801f0004027f89 */ /* 0x000e2400000e0000 */
[----:B0-----:R-:W-:-:S07]  /*05f0*/  DADD R2, R4, R2 ;  /* 0x0000000004027229 */ /* 0x001fce0000000002 */
[----:B------:R-:W-:Y:S04]  /*0600*/  SHFL.DOWN PT, R7, R3, 0x2, 0x1f ;  /* 0x08401f0003077f89 */ /* 0x000fe800000e0000 */
[----:B------:R-:W0:Y:S02]  /*0610*/  SHFL.DOWN PT, R6, R2, 0x2, 0x1f ;  /* 0x08401f0002067f89 */ /* 0x000e2400000e0000 */
[----:B0-----:R-:W-:-:S07]  /*0620*/  DADD R6, R2, R6 ;  /* 0x0000000002067229 */ /* 0x001fce0000000006 */
[----:B------:R-:W-:Y:S04]  /*0630*/  SHFL.DOWN PT, R9, R7, 0x1, 0x1f ;  /* 0x08201f0007097f89 */ /* 0x000fe800000e0000 */
[----:B------:R-:W0:Y:S02]  /*0640*/  SHFL.DOWN PT, R8, R6, 0x1, 0x1f ;  /* 0x08201f0006087f89 */ /* 0x000e2400000e0000 */
[----:B0-----:R-:W-:-:S07]  /*0650*/  DADD R8, R6, R8 ;  /* 0x0000000006087229 */ /* 0x001fce0000000008 */
[----:B------:R-:W-:Y:S01]  /*0660*/  @!P1 STS.64 [R11], R8 ;  /* 0x000000080b009388 */ /* 0x000fe20000000a00 */
[----:B------:R-:W-:Y:S06]  /*0670*/  BAR.SYNC.DEFER_BLOCKING 0x0 ;  /* 0x0000000000007b1d */ /* 0x000fec0000010000 */
[----:B------:R-:W0:Y:S04]  /*0680*/  @!P2 LDS.64 R8, [R12] ;  /* 0x000000000c08a984 */ /* 0x000e280000000a00 */
[----:B0-----:R-:W-:Y:S04]  /*0690*/  SHFL.DOWN PT, R3, R9, 0x10, 0x1f ;  /* 0x0a001f0009037f89 */ /* 0x001fe800000e0000 */
        /* <DEDUP_REMOVED lines=11> */
[----:B------:R0:W1:Y:S04]  /*0750*/  SHFL.DOWN PT, R9, R11, 0x1, 0x1f ;  /* 0x08201f000b097f89 */ /* 0x00006800000e0000 */
[----:B------:R0:W2:Y:S01]  /*0760*/  SHFL.DOWN PT, R8, R10, 0x1, 0x1f ;  /* 0x08201f000a087f89 */ /* 0x0000a200000e0000 */
[----:B------:R-:W-:Y:S05]  /*0770*/  @P0 EXIT ;  /* 0x000000000000094d */ /* 0x000fea0003800000 */
[----:B------:R-:W3:Y:S01]  /*0780*/  LDC.64 R2, c[0x0][0x3b0] ;  /* 0x0000ec00ff027b82 */ /* 0x000ee20000000a00 */
[----:B-12---:R-:W-:-:S07]  /*0790*/  DADD R8, R10, R8 ;  /* 0x000000000a087229 */ /* 0x006fce0000000008 */
[----:B---3--:R-:W-:Y:S01]  /*07a0*/  REDG.E.ADD.F64.RN.STRONG.GPU desc[UR6][R2.64], R8 ;  /* 0x00000008020079a6 */ /* 0x008fe2000c12ff06 */
[----:B------:R-:W-:Y:S05]  /*07b0*/  EXIT ;  /* 0x000000000000794d */ /* 0x000fea0003800000 */
.L_x_0:
[----:B------:R-:W-:-:S00]  /*07c0*/  BRA `(.L_x_0) ;  /* 0xfffffffc00fc7947 */ /* 0x000fc0000383ffff */
[----:B------:R-:W-:-:S00]  /*07d0*/  NOP ;  /* 0x0000000000007918 */ /* 0x000fc00000000000 */
        /* <DEDUP_REMOVED lines=10> */
.L_x_1:


//--------------------- .nv.shared._Z11jacobi_gpu4PPPdS1_S1_iddS_ --------------------------
	.section	.nv.shared._Z11jacobi_gpu4PPPdS1_S1_iddS_,"aw",@nobits
	.sectionflags	@""
	.align	8
.nv.shared._Z11jacobi_gpu4PPPdS1_S1_iddS_:
	.zero		1280


//--------------------- .nv.shared.reserved.0     --------------------------
	.section	.nv.shared.reserved.0,"aw",@nobits
	.weak		__nv_reservedSMEM_offset_0_alias
	.size		__nv_reservedSMEM_offset_0_alias, 0, 64
	.other		__nv_reservedSMEM_offset_0_alias,@"STO_CUDA_RESERVED_SHARED STV_DEFAULT"
__nv_reservedSMEM_offset_0_alias:
	.zero		0
	.zero		64


//--------------------- .nv.constant0._Z11jacobi_gpu4PPPdS1_S1_iddS_ --------------------------
	.section	.nv.constant0._Z11jacobi_gpu4PPPdS1_S1_iddS_,"a",@progbits
	.sectionflags	@""
	.align	4
.nv.constant0._Z11jacobi_gpu4PPPdS1_S1_iddS_:
	.zero		952


//--------------------- SYMBOLS --------------------------

	.type		.nv.reservedSmem.offset0,@object
	.size		.nv.reservedSmem.offset0,0x4
	.type		.nv.reservedSmem.cap,@object
	.size		.nv.reservedSmem.cap,0x4
